//
// Generated by NVIDIA NVVM Compiler
//
// Compiler Build ID: CL-36424714
// Cuda compilation tools, release 13.0, V13.0.88
// Based on NVVM 20.0.0
//

.version 9.0
.target sm_100
.address_size 64

	// .globl	_Z8atualizaPdS_iiid

.visible .entry _Z8atualizaPdS_iiid(
	.param .u64 .ptr .align 1 _Z8atualizaPdS_iiid_param_0,
	.param .u64 .ptr .align 1 _Z8atualizaPdS_iiid_param_1,
	.param .u32 _Z8atualizaPdS_iiid_param_2,
	.param .u32 _Z8atualizaPdS_iiid_param_3,
	.param .u32 _Z8atualizaPdS_iiid_param_4,
	.param .f64 _Z8atualizaPdS_iiid_param_5
)
{
	.reg .pred 	%p<15>;
	.reg .b32 	%r<26>;
	.reg .b64 	%rd<16>;
	.reg .b64 	%fd<16>;

	ld.param.u64 	%rd1, [_Z8atualizaPdS_iiid_param_0];
	ld.param.u64 	%rd2, [_Z8atualizaPdS_iiid_param_1];
	ld.param.u32 	%r7, [_Z8atualizaPdS_iiid_param_2];
	ld.param.u32 	%r5, [_Z8atualizaPdS_iiid_param_3];
	ld.param.u32 	%r6, [_Z8atualizaPdS_iiid_param_4];
	ld.param.f64 	%fd1, [_Z8atualizaPdS_iiid_param_5];
	mov.u32 	%r8, %ctaid.x;
	mov.u32 	%r9, %ntid.x;
	mov.u32 	%r10, %tid.x;
	mad.lo.s32 	%r11, %r8, %r9, %r10;
	mov.u32 	%r12, %ctaid.y;
	mov.u32 	%r13, %ntid.y;
	mov.u32 	%r14, %tid.y;
	mad.lo.s32 	%r2, %r12, %r13, %r14;
	mov.u32 	%r15, %ctaid.z;
	mov.u32 	%r16, %ntid.z;
	mov.u32 	%r17, %tid.z;
	mad.lo.s32 	%r3, %r15, %r16, %r17;
	setp.lt.s32 	%p4, %r11, 1;
	add.s32 	%r18, %r7, -1;
	setp.ge.s32 	%p5, %r11, %r18;
	or.pred  	%p6, %p4, %p5;
	setp.eq.s32 	%p7, %r2, 0;
	mov.pred 	%p14, 0;
	or.pred  	%p8, %p7, %p6;
	@%p8 bra 	$L__BB0_2;
	add.s32 	%r19, %r5, -1;
	setp.lt.s32 	%p14, %r2, %r19;
$L__BB0_2:
	setp.eq.s32 	%p9, %r3, 0;
	not.pred 	%p10, %p14;
	or.pred  	%p11, %p10, %p9;
	add.s32 	%r20, %r6, -1;
	setp.ge.s32 	%p12, %r3, %r20;
	or.pred  	%p13, %p11, %p12;
	@%p13 bra 	$L__BB0_4;
	cvta.to.global.u64 	%rd3, %rd2;
	mad.lo.s32 	%r21, %r5, %r3, %r2;
	mad.lo.s32 	%r22, %r21, %r7, %r11;
	sub.s32 	%r23, %r22, %r7;
	mul.lo.s32 	%r24, %r5, %r7;
	sub.s32 	%r25, %r22, %r24;
	mul.wide.s32 	%rd4, %r22, 8;
	add.s64 	%rd5, %rd3, %rd4;
	ld.global.f64 	%fd2, [%rd5];
	ld.global.f64 	%fd3, [%rd5+8];
	ld.global.f64 	%fd4, [%rd5+-8];
	add.f64 	%fd5, %fd3, %fd4;
	mul.wide.s32 	%rd6, %r7, 8;
	add.s64 	%rd7, %rd5, %rd6;
	ld.global.f64 	%fd6, [%rd7];
	add.f64 	%fd7, %fd5, %fd6;
	mul.wide.s32 	%rd8, %r23, 8;
	add.s64 	%rd9, %rd3, %rd8;
	ld.global.f64 	%fd8, [%rd9];
	add.f64 	%fd9, %fd7, %fd8;
	mul.wide.s32 	%rd10, %r24, 8;
	add.s64 	%rd11, %rd5, %rd10;
	ld.global.f64 	%fd10, [%rd11];
	add.f64 	%fd11, %fd9, %fd10;
	mul.wide.s32 	%rd12, %r25, 8;
	add.s64 	%rd13, %rd3, %rd12;
	ld.global.f64 	%fd12, [%rd13];
	add.f64 	%fd13, %fd11, %fd12;
	fma.rn.f64 	%fd14, %fd2, 0dC018000000000000, %fd13;
	fma.rn.f64 	%fd15, %fd1, %fd14, %fd2;
	cvta.to.global.u64 	%rd14, %rd1;
	add.s64 	%rd15, %rd14, %rd4;
	st.global.f64 	[%rd15], %fd15;
$L__BB0_4:
	ret;

}


// ===== COMPILED SASS (sm_100) =====

	.target	sm_100

	.elftype	@"ET_EXEC"


//--------------------- .note.nv.tkinfo           --------------------------
	.section	.note.nv.tkinfo,"",@"SHT_NOTE"
	.sectionflags	@"SHF_NOTE_NV_TKINFO"
	.tkinfo
        /*0018*/ 	.word	0x00000002
        /*0030*/ 	.string	""
        /*0030*/ 	.string	"ptxas"
        /*0030*/ 	.string	"Cuda compilation tools, release 13.0, V13.0.88"
        /*0030*/ 	.string	"Build cuda_13.0.r13.0/compiler.36424714_0"
        /*0030*/ 	.string	"-arch sm_100 -m 64 "



//--------------------- .note.nv.cuinfo           --------------------------
	.section	.note.nv.cuinfo,"",@"SHT_NOTE"
	.sectionflags	@"SHF_NOTE_NV_CUINFO"
        /*0018*/ 	.short	0x0002
        /*001a*/ 	.short	0x0064
        /*001c*/ 	.short	0x0082
	.zero		2


//--------------------- .nv.info                  --------------------------
	.section	.nv.info,"",@"SHT_CUDA_INFO"
	.align	4


	//----- nvinfo : EIATTR_REGCOUNT
	.align		4
        /*0000*/ 	.byte	0x04, 0x2f
        /*0002*/ 	.short	(.L_1 - .L_0)
	.align		4
.L_0:
        /*0004*/ 	.word	index@(_Z8atualizaPdS_iiid)
        /*0008*/ 	.word	0x00000016


	//----- nvinfo : EIATTR_FRAME_SIZE
	.align		4
.L_1:
        /*000c*/ 	.byte	0x04, 0x11
        /*000e*/ 	.short	(.L_3 - .L_2)
	.align		4
.L_2:
        /*0010*/ 	.word	index@(_Z8atualizaPdS_iiid)
        /*0014*/ 	.word	0x00000000


	//----- nvinfo : EIATTR_MIN_STACK_SIZE
	.align		4
.L_3:
        /*0018*/ 	.byte	0x04, 0x12
        /*001a*/ 	.short	(.L_5 - .L_4)
	.align		4
.L_4:
        /*001c*/ 	.word	index@(_Z8atualizaPdS_iiid)
        /*0020*/ 	.word	0x00000000
.L_5:


//--------------------- .nv.compat                --------------------------
	.section	.nv.compat,"",@"SHT_CUDA_COMPAT_INFO"
	.align	4
        /*0000*/ 	.byte	0x02, 0x09, 0x00, 0x00, 0x02, 0x02, 0x01, 0x00, 0x02, 0x05, 0x05, 0x00, 0x03, 0x07, 0x01, 0x01
        /*0010*/ 	.byte	0x02, 0x03, 0x00, 0x00, 0x02, 0x06, 0x01, 0x00, 0x04, 0x0b, 0x08, 0x00, 0x01, 0x00, 0x00, 0x00
        /*0020*/ 	.byte	0x00, 0x00, 0x00, 0x00


//--------------------- .nv.info._Z8atualizaPdS_iiid --------------------------
	.section	.nv.info._Z8atualizaPdS_iiid,"",@"SHT_CUDA_INFO"
	.sectionflags	@""
	.align	4


	//----- nvinfo : EIATTR_CUDA_API_VERSION
	.align		4
        /*0000*/ 	.byte	0x04, 0x37
        /*0002*/ 	.short	(.L_7 - .L_6)
.L_6:
        /*0004*/ 	.word	0x00000082


	//----- nvinfo : EIATTR_KPARAM_INFO
	.align		4
.L_7:
        /*0008*/ 	.byte	0x04, 0x17
        /*000a*/ 	.short	(.L_9 - .L_8)
.L_8:
        /*000c*/ 	.word	0x00000000
        /*0010*/ 	.short	0x0005
        /*0012*/ 	.short	0x0020
        /*0014*/ 	.byte	0x00, 0xf0, 0x21, 0x00


	//----- nvinfo : EIATTR_KPARAM_INFO
	.align		4
.L_9:
        /*0018*/ 	.byte	0x04, 0x17
        /*001a*/ 	.short	(.L_11 - .L_10)
.L_10:
        /*001c*/ 	.word	0x00000000
        /*0020*/ 	.short	0x0004
        /*0022*/ 	.short	0x0018
        /*0024*/ 	.byte	0x00, 0xf0, 0x11, 0x00


	//----- nvinfo : EIATTR_KPARAM_INFO
	.align		4
.L_11:
        /*0028*/ 	.byte	0x04, 0x17
        /*002a*/ 	.short	(.L_13 - .L_12)
.L_12:
        /*002c*/ 	.word	0x00000000
        /*0030*/ 	.short	0x0003
        /*0032*/ 	.short	0x0014
        /*0034*/ 	.byte	0x00, 0xf0, 0x11, 0x00


	//----- nvinfo : EIATTR_KPARAM_INFO
	.align		4
.L_13:
        /*0038*/ 	.byte	0x04, 0x17
        /*003a*/ 	.short	(.L_15 - .L_14)
.L_14:
        /*003c*/ 	.word	0x00000000
        /*0040*/ 	.short	0x0002
        /*0042*/ 	.short	0x0010
        /*0044*/ 	.byte	0x00, 0xf0, 0x11, 0x00


	//----- nvinfo : EIATTR_KPARAM_INFO
	.align		4
.L_15:
        /*0048*/ 	.byte	0x04, 0x17
        /*004a*/ 	.short	(.L_17 - .L_16)
.L_16:
        /*004c*/ 	.word	0x00000000
        /*0050*/ 	.short	0x0001
        /*0052*/ 	.short	0x0008
        /*0054*/ 	.byte	0x00, 0xf5, 0x21, 0x00


	//----- nvinfo : EIATTR_KPARAM_INFO
	.align		4
.L_17:
        /*0058*/ 	.byte	0x04, 0x17
        /*005a*/ 	.short	(.L_19 - .L_18)
.L_18:
        /*005c*/ 	.word	0x00000000
        /*0060*/ 	.short	0x0000
        /*0062*/ 	.short	0x0000
        /*0064*/ 	.byte	0x00, 0xf5, 0x21, 0x00


	//----- nvinfo : EIATTR_SPARSE_MMA_MASK
	.align		4
.L_19:
        /*0068*/ 	.byte	0x03, 0x50
        /*006a*/ 	.short	0x0000


	//----- nvinfo : EIATTR_MAXREG_COUNT
	.align		4
        /*006c*/ 	.byte	0x03, 0x1b
        /*006e*/ 	.short	0x00ff


	//----- nvinfo : EIATTR_MERCURY_ISA_VERSION
	.align		4
        /*0070*/ 	.byte	0x03, 0x5f
        /*0072*/ 	.short	0x0101


	//----- nvinfo : EIATTR_VRC_CTA_INIT_COUNT
	.align		4
        /*0074*/ 	.byte	0x02, 0x4a
	.zero		1
	.zero		1


	//----- nvinfo : EIATTR_EXIT_INSTR_OFFSETS
	.align		4
        /*0078*/ 	.byte	0x04, 0x1c
        /*007a*/ 	.short	(.L_21 - .L_20)


	//   ....[0]....
.L_20:
        /*007c*/ 	.word	0x00000190


	//   ....[1]....
        /*0080*/ 	.word	0x00000390


	//----- nvinfo : EIATTR_CBANK_PARAM_SIZE
	.align		4
.L_21:
        /*0084*/ 	.byte	0x03, 0x19
        /*0086*/ 	.short	0x0028


	//----- nvinfo : EIATTR_PARAM_CBANK
	.align		4
        /*0088*/ 	.byte	0x04, 0x0a
        /*008a*/ 	.short	(.L_23 - .L_22)
	.align		4
.L_22:
        /*008c*/ 	.word	index@(.nv.constant0._Z8atualizaPdS_iiid)
        /*0090*/ 	.short	0x0380
        /*0092*/ 	.short	0x0028


	//----- nvinfo : EIATTR_SW_WAR
	.align		4
.L_23:
        /*0094*/ 	.byte	0x04, 0x36
        /*0096*/ 	.short	(.L_25 - .L_24)
.L_24:
        /*0098*/ 	.word	0x00000008
.L_25:


//--------------------- .nv.callgraph             --------------------------
	.section	.nv.callgraph,"",@"SHT_CUDA_CALLGRAPH"
	.align	4
	.sectionentsize	8
	.align		4
        /*0000*/ 	.word	0x00000000
	.align		4
        /*0004*/ 	.word	0xffffffff
	.align		4
        /*0008*/ 	.word	0x00000000
	.align		4
        /*000c*/ 	.word	0xfffffffe
	.align		4
        /*0010*/ 	.word	0x00000000
	.align		4
        /*0014*/ 	.word	0xfffffffd
	.align		4
        /*0018*/ 	.word	0x00000000
	.align		4
        /*001c*/ 	.word	0xfffffffc


//--------------------- .text._Z8atualizaPdS_iiid --------------------------
	.section	.text._Z8atualizaPdS_iiid,"ax",@progbits
	.align	128
        .global         _Z8atualizaPdS_iiid
        .type           _Z8atualizaPdS_iiid,@function
        .size           _Z8atualizaPdS_iiid,(.L_x_1 - _Z8atualizaPdS_iiid)
        .other          _Z8atualizaPdS_iiid,@"STO_CUDA_ENTRY STV_DEFAULT"
_Z8atualizaPdS_iiid:
.text._Z8atualizaPdS_iiid:
[----:B------:R-:W-:Y:S01]  /*0000*/  LDC R1, c[0x0][0x37c] ;  /* 0x0000df00ff017b82 */ /* 0x000fe20000000800 */
[----:B------:R-:W0:Y:S07]  /*0010*/  S2R R3, SR_TID.X ;  /* 0x0000000000037919 */ /* 0x000e2e0000002100 */
[----:B------:R-:W0:Y:S01]  /*0020*/  S2UR UR4, SR_CTAID.X ;  /* 0x00000000000479c3 */ /* 0x000e220000002500 */
[----:B------:R-:W1:Y:S01]  /*0030*/  S2R R5, SR_TID.Y ;  /* 0x0000000000057919 */ /* 0x000e620000002200 */
[----:B------:R-:W2:Y:S06]  /*0040*/  S2R R4, SR_TID.Z ;  /* 0x0000000000047919 */ /* 0x000eac0000002300 */
[----:B------:R-:W0:Y:S08]  /*0050*/  LDC R0, c[0x0][0x360] ;  /* 0x0000d800ff007b82 */ /* 0x000e300000000800 */
[----:B------:R-:W3:Y:S08]  /*0060*/  LDC R13, c[0x0][0x390] ;  /* 0x0000e400ff0d7b82 */ /* 0x000ef00000000800 */
[----:B------:R-:W1:Y:S08]  /*0070*/  S2UR UR5, SR_CTAID.Y ;  /* 0x00000000000579c3 */ /* 0x000e700000002600 */
[----:B------:R-:W1:Y:S01]  /*0080*/  LDC R2, c[0x0][0x364] ;  /* 0x0000d900ff027b82 */ /* 0x000e620000000800 */
[----:B0-----:R-:W-:Y:S01]  /*0090*/  IMAD R0, R0, UR4, R3 ;  /* 0x0000000400007c24 */ /* 0x001fe2000f8e0203 */
[----:B------:R-:W0:Y:S01]  /*00a0*/  LDCU UR4, c[0x0][0x398] ;  /* 0x00007300ff0477ac */ /* 0x000e220008000800 */
[----:B---3--:R-:W-:-:S04]  /*00b0*/  IADD3 R3, PT, PT, R13, -0x1, RZ ;  /* 0xffffffff0d037810 */ /* 0x008fc80007ffe0ff */
[C---:B------:R-:W-:Y:S02]  /*00c0*/  ISETP.GE.AND P0, PT, R0.reuse, R3, PT ;  /* 0x000000030000720c */ /* 0x040fe40003f06270 */
[----:B------:R-:W2:Y:S02]  /*00d0*/  LDC R3, c[0x0][0x368] ;  /* 0x0000da00ff037b82 */ /* 0x000ea40000000800 */
[----:B------:R-:W-:Y:S01]  /*00e0*/  ISETP.LT.OR P0, PT, R0, 0x1, P0 ;  /* 0x000000010000780c */ /* 0x000fe20000701670 */
[----:B0-----:R-:W-:Y:S01]  /*00f0*/  UIADD3 UR4, UPT, UPT, UR4, -0x1, URZ ;  /* 0xffffffff04047890 */ /* 0x001fe2000fffe0ff */
[----:B-1----:R-:W-:-:S04]  /*0100*/  IMAD R2, R2, UR5, R5 ;  /* 0x0000000502027c24 */ /* 0x002fc8000f8e0205 */
[----:B------:R-:W2:Y:S01]  /*0110*/  S2UR UR5, SR_CTAID.Z ;  /* 0x00000000000579c3 */ /* 0x000ea20000002700 */
[----:B------:R-:W-:-:S13]  /*0120*/  ISETP.EQ.OR P0, PT, R2, RZ, P0 ;  /* 0x000000ff0200720c */ /* 0x000fda0000702670 */
[----:B------:R-:W0:Y:S01]  /*0130*/  @!P0 LDC R5, c[0x0][0x394] ;  /* 0x0000e500ff058b82 */ /* 0x000e220000000800 */
[----:B--2---:R-:W-:Y:S01]  /*0140*/  IMAD R3, R3, UR5, R4 ;  /* 0x0000000503037c24 */ /* 0x004fe2000f8e0204 */
[----:B0-----:R-:W-:-:S04]  /*0150*/  @!P0 IADD3 R5, PT, PT, R5, -0x1, RZ ;  /* 0xffffffff05058810 */ /* 0x001fc80007ffe0ff */
[----:B------:R-:W-:-:S04]  /*0160*/  ISETP.LT.AND P0, PT, R2, R5, !P0 ;  /* 0x000000050200720c */ /* 0x000fc80004701270 */
[----:B------:R-:W-:-:S04]  /*0170*/  ISETP.EQ.OR P0, PT, R3, RZ, !P0 ;  /* 0x000000ff0300720c */ /* 0x000fc80004702670 */
[----:B------:R-:W-:-:S13]  /*0180*/  ISETP.GE.OR P0, PT, R3, UR4, P0 ;  /* 0x0000000403007c0c */ /* 0x000fda0008706670 */
[----:B------:R-:W-:Y:S05]  /*0190*/  @P0 EXIT ;  /* 0x000000000000094d */ /* 0x000fea0003800000 */
[----:B------:R-:W0:Y:S01]  /*01a0*/  LDCU UR6, c[0x0][0x394] ;  /* 0x00007280ff0677ac */ /* 0x000e220008000800 */
[----:B------:R-:W1:Y:S01]  /*01b0*/  LDC.64 R8, c[0x0][0x388] ;  /* 0x0000e200ff087b82 */ /* 0x000e620000000a00 */
[----:B------:R-:W2:Y:S01]  /*01c0*/  LDCU.64 UR4, c[0x0][0x358] ;  /* 0x00006b00ff0477ac */ /* 0x000ea20008000a00 */
[----:B0-----:R-:W-:-:S04]  /*01d0*/  IMAD R2, R3, UR6, R2 ;  /* 0x0000000603027c24 */ /* 0x001fc8000f8e0202 */
[----:B------:R-:W-:-:S04]  /*01e0*/  IMAD R0, R2, R13, R0 ;  /* 0x0000000d02007224 */ /* 0x000fc800078e0200 */
[----:B-1----:R-:W-:-:S05]  /*01f0*/  IMAD.WIDE R10, R0, 0x8, R8 ;  /* 0x00000008000a7825 */ /* 0x002fca00078e0208 */
[----:B--2---:R-:W2:Y:S01]  /*0200*/  LDG.E.64 R6, desc[UR4][R10.64+0x8] ;  /* 0x000008040a067981 */ /* 0x004ea2000c1e1b00 */
[----:B------:R-:W-:-:S03]  /*0210*/  IMAD.WIDE R4, R13, 0x8, R10 ;  /* 0x000000080d047825 */ /* 0x000fc600078e020a */
[----:B------:R-:W2:Y:S01]  /*0220*/  LDG.E.64 R2, desc[UR4][R10.64+-0x8] ;  /* 0xfffff8040a027981 */ /* 0x000ea2000c1e1b00 */
[----:B------:R-:W-:-:S03]  /*0230*/  IADD3 R17, PT, PT, R0, -R13, RZ ;  /* 0x8000000d00117210 */ /* 0x000fc60007ffe0ff */
[----:B------:R-:W3:Y:S01]  /*0240*/  LDG.E.64 R4, desc[UR4][R4.64] ;  /* 0x0000000404047981 */ /* 0x000ee2000c1e1b00 */
[----:B------:R-:W-:Y:S01]  /*0250*/  IMAD R19, R13, UR6, RZ ;  /* 0x000000060d137c24 */ /* 0x000fe2000f8e02ff */
[----:B------:R-:W0:Y:S01]  /*0260*/  LDCU.64 UR6, c[0x0][0x3a0] ;  /* 0x00007400ff0677ac */ /* 0x000e220008000a00 */
[----:B------:R-:W-:-:S05]  /*0270*/  IMAD.WIDE R16, R17, 0x8, R8 ;  /* 0x0000000811107825 */ /* 0x000fca00078e0208 */
[----:B------:R-:W4:Y:S01]  /*0280*/  LDG.E.64 R12, desc[UR4][R16.64] ;  /* 0x00000004100c7981 */ /* 0x000f22000c1e1b00 */
[----:B------:R-:W-:Y:S01]  /*0290*/  IMAD.WIDE R14, R19, 0x8, R10 ;  /* 0x00000008130e7825 */ /* 0x000fe200078e020a */
[----:B------:R-:W-:-:S05]  /*02a0*/  IADD3 R19, PT, PT, R0, -R19, RZ ;  /* 0x8000001300137210 */ /* 0x000fca0007ffe0ff */
[----:B------:R-:W5:Y:S01]  /*02b0*/  LDG.E.64 R14, desc[UR4][R14.64] ;  /* 0x000000040e0e7981 */ /* 0x000f62000c1e1b00 */
[----:B------:R-:W-:-:S03]  /*02c0*/  IMAD.WIDE R18, R19, 0x8, R8 ;  /* 0x0000000813127825 */ /* 0x000fc600078e0208 */
[----:B------:R-:W5:Y:S04]  /*02d0*/  LDG.E.64 R8, desc[UR4][R10.64] ;  /* 0x000000040a087981 */ /* 0x000f68000c1e1b00 */
[----:B------:R-:W5:Y:S01]  /*02e0*/  LDG.E.64 R18, desc[UR4][R18.64] ;  /* 0x0000000412127981 */ /* 0x000f62000c1e1b00 */
[----:B--2---:R-:W-:-:S08]  /*02f0*/  DADD R2, R6, R2 ;  /* 0x0000000006027229 */ /* 0x004fd00000000002 */
[----:B---3--:R-:W-:Y:S01]  /*0300*/  DADD R2, R2, R4 ;  /* 0x0000000002027229 */ /* 0x008fe20000000004 */
[----:B------:R-:W1:Y:S07]  /*0310*/  LDC.64 R4, c[0x0][0x380] ;  /* 0x0000e000ff047b82 */ /* 0x000e6e0000000a00 */
[----:B----4-:R-:W-:-:S08]  /*0320*/  DADD R2, R2, R12 ;  /* 0x0000000002027229 */ /* 0x010fd0000000000c */
[----:B-----5:R-:W-:-:S08]  /*0330*/  DADD R2, R2, R14 ;  /* 0x0000000002027229 */ /* 0x020fd0000000000e */
[----:B------:R-:W-:-:S08]  /*0340*/  DADD R2, R2, R18 ;  /* 0x0000000002027229 */ /* 0x000fd00000000012 */
[----:B------:R-:W-:Y:S01]  /*0350*/  DFMA R2, R8, -6, R2 ;  /* 0xc01800000802782b */ /* 0x000fe20000000002 */
[----:B-1----:R-:W-:-:S07]  /*0360*/  IMAD.WIDE R4, R0, 0x8, R4 ;  /* 0x0000000800047825 */ /* 0x002fce00078e0204 */
[----:B0-----:R-:W-:-:S07]  /*0370*/  DFMA R2, R2, UR6, R8 ;  /* 0x0000000602027c2b */ /* 0x001fce0008000008 */
[----:B------:R-:W-:Y:S01]  /*0380*/  STG.E.64 desc[UR4][R4.64], R2 ;  /* 0x0000000204007986 */ /* 0x000fe2000c101b04 */
[----:B------:R-:W-:Y:S05]  /*0390*/  EXIT ;  /* 0x000000000000794d */ /* 0x000fea0003800000 */
.L_x_0:
[----:B------:R-:W-:-:S00]  /*03a0*/  BRA `(.L_x_0) ;  /* 0xfffffffc00fc7947 */ /* 0x000fc0000383ffff */
[----:B------:R-:W-:-:S00]  /*03b0*/  NOP ;  /* 0x0000000000007918 */ /* 0x000fc00000000000 */
        /* <DEDUP_REMOVED lines=12> */
.L_x_1:


//--------------------- .nv.shared.reserved.0     --------------------------
	.section	.nv.shared.reserved.0,"aw",@nobits
	.weak		__nv_reservedSMEM_offset_0_alias
	.size		__nv_reservedSMEM_offset_0_alias, 0, 64
	.other		__nv_reservedSMEM_offset_0_alias,@"STO_CUDA_RESERVED_SHARED STV_DEFAULT"
__nv_reservedSMEM_offset_0_alias:
	.zero		0
	.zero		64


//--------------------- .nv.constant0._Z8atualizaPdS_iiid --------------------------
	.section	.nv.constant0._Z8atualizaPdS_iiid,"a",@progbits
	.sectionflags	@""
	.align	4
.nv.constant0._Z8atualizaPdS_iiid:
	.zero		936


//--------------------- SYMBOLS --------------------------

	.type		.nv.reservedSmem.offset0,@object
	.size		.nv.reservedSmem.offset0,0x4
